//
// Generated by NVIDIA NVVM Compiler
//
// Compiler Build ID: CL-36424714
// Cuda compilation tools, release 13.0, V13.0.88
// Based on NVVM 20.0.0
//

.version 9.0
.target sm_100
.address_size 64

	// .globl	_Z17unsafeWriteKernelPiii

.visible .entry _Z17unsafeWriteKernelPiii(
	.param .u64 .ptr .align 1 _Z17unsafeWriteKernelPiii_param_0,
	.param .u32 _Z17unsafeWriteKernelPiii_param_1,
	.param .u32 _Z17unsafeWriteKernelPiii_param_2
)
{
	.reg .pred 	%p<2>;
	.reg .b32 	%r<11>;
	.reg .b64 	%rd<5>;

	ld.param.u64 	%rd1, [_Z17unsafeWriteKernelPiii_param_0];
	ld.param.u32 	%r1, [_Z17unsafeWriteKernelPiii_param_1];
	ld.param.u32 	%r2, [_Z17unsafeWriteKernelPiii_param_2];
	cvta.to.global.u64 	%rd2, %rd1;
	mov.u32 	%r3, %ctaid.x;
	mov.u32 	%r4, %ntid.x;
	mov.u32 	%r5, %tid.x;
	mad.lo.s32 	%r6, %r3, %r4, %r5;
	mad.lo.s32 	%r7, %r2, 31, %r6;
	mad.lo.s32 	%r8, %r7, 2138620741, -981314127;
	shf.l.wrap.b32 	%r9, %r8, %r8, 26;
	setp.lt.u32 	%p1, %r9, 4295;
	selp.b32 	%r10, %r1, %r6, %p1;
	mul.wide.s32 	%rd3, %r10, 4;
	add.s64 	%rd4, %rd2, %rd3;
	st.global.u32 	[%rd4], %r2;
	ret;

}


// ===== COMPILED SASS (sm_100) =====

	.target	sm_100

	.elftype	@"ET_EXEC"


//--------------------- .note.nv.tkinfo           --------------------------
	.section	.note.nv.tkinfo,"",@"SHT_NOTE"
	.sectionflags	@"SHF_NOTE_NV_TKINFO"
	.tkinfo
        /*0018*/ 	.word	0x00000002
        /*0030*/ 	.string	""
        /*0030*/ 	.string	"ptxas"
        /*0030*/ 	.string	"Cuda compilation tools, release 13.0, V13.0.88"
        /*0030*/ 	.string	"Build cuda_13.0.r13.0/compiler.36424714_0"
        /*0030*/ 	.string	"-arch sm_100 -m 64 "



//--------------------- .note.nv.cuinfo           --------------------------
	.section	.note.nv.cuinfo,"",@"SHT_NOTE"
	.sectionflags	@"SHF_NOTE_NV_CUINFO"
        /*0018*/ 	.short	0x0002
        /*001a*/ 	.short	0x0064
        /*001c*/ 	.short	0x0082
	.zero		2


//--------------------- .nv.info                  --------------------------
	.section	.nv.info,"",@"SHT_CUDA_INFO"
	.align	4


	//----- nvinfo : EIATTR_REGCOUNT
	.align		4
        /*0000*/ 	.byte	0x04, 0x2f
        /*0002*/ 	.short	(.L_1 - .L_0)
	.align		4
.L_0:
        /*0004*/ 	.word	index@(_Z17unsafeWriteKernelPiii)
        /*0008*/ 	.word	0x00000008


	//----- nvinfo : EIATTR_FRAME_SIZE
	.align		4
.L_1:
        /*000c*/ 	.byte	0x04, 0x11
        /*000e*/ 	.short	(.L_3 - .L_2)
	.align		4
.L_2:
        /*0010*/ 	.word	index@(_Z17unsafeWriteKernelPiii)
        /*0014*/ 	.word	0x00000000


	//----- nvinfo : EIATTR_MIN_STACK_SIZE
	.align		4
.L_3:
        /*0018*/ 	.byte	0x04, 0x12
        /*001a*/ 	.short	(.L_5 - .L_4)
	.align		4
.L_4:
        /*001c*/ 	.word	index@(_Z17unsafeWriteKernelPiii)
        /*0020*/ 	.word	0x00000000
.L_5:


//--------------------- .nv.compat                --------------------------
	.section	.nv.compat,"",@"SHT_CUDA_COMPAT_INFO"
	.align	4
        /*0000*/ 	.byte	0x02, 0x09, 0x00, 0x00, 0x02, 0x02, 0x01, 0x00, 0x02, 0x05, 0x05, 0x00, 0x03, 0x07, 0x01, 0x01
        /*0010*/ 	.byte	0x02, 0x03, 0x00, 0x00, 0x02, 0x06, 0x01, 0x00, 0x04, 0x0b, 0x08, 0x00, 0x09, 0x00, 0x00, 0x00
        /*0020*/ 	.byte	0x00, 0x00, 0x00, 0x00


//--------------------- .nv.info._Z17unsafeWriteKernelPiii --------------------------
	.section	.nv.info._Z17unsafeWriteKernelPiii,"",@"SHT_CUDA_INFO"
	.sectionflags	@""
	.align	4


	//----- nvinfo : EIATTR_CUDA_API_VERSION
	.align		4
        /*0000*/ 	.byte	0x04, 0x37
        /*0002*/ 	.short	(.L_7 - .L_6)
.L_6:
        /*0004*/ 	.word	0x00000082


	//----- nvinfo : EIATTR_KPARAM_INFO
	.align		4
.L_7:
        /*0008*/ 	.byte	0x04, 0x17
        /*000a*/ 	.short	(.L_9 - .L_8)
.L_8:
        /*000c*/ 	.word	0x00000000
        /*0010*/ 	.short	0x0002
        /*0012*/ 	.short	0x000c
        /*0014*/ 	.byte	0x00, 0xf0, 0x11, 0x00


	//----- nvinfo : EIATTR_KPARAM_INFO
	.align		4
.L_9:
        /*0018*/ 	.byte	0x04, 0x17
        /*001a*/ 	.short	(.L_11 - .L_10)
.L_10:
        /*001c*/ 	.word	0x00000000
        /*0020*/ 	.short	0x0001
        /*0022*/ 	.short	0x0008
        /*0024*/ 	.byte	0x00, 0xf0, 0x11, 0x00


	//----- nvinfo : EIATTR_KPARAM_INFO
	.align		4
.L_11:
        /*0028*/ 	.byte	0x04, 0x17
        /*002a*/ 	.short	(.L_13 - .L_12)
.L_12:
        /*002c*/ 	.word	0x00000000
        /*0030*/ 	.short	0x0000
        /*0032*/ 	.short	0x0000
        /*0034*/ 	.byte	0x00, 0xf5, 0x21, 0x00


	//----- nvinfo : EIATTR_SPARSE_MMA_MASK
	.align		4
.L_13:
        /*0038*/ 	.byte	0x03, 0x50
        /*003a*/ 	.short	0x0000


	//----- nvinfo : EIATTR_MAXREG_COUNT
	.align		4
        /*003c*/ 	.byte	0x03, 0x1b
        /*003e*/ 	.short	0x00ff


	//----- nvinfo : EIATTR_MERCURY_ISA_VERSION
	.align		4
        /*0040*/ 	.byte	0x03, 0x5f
        /*0042*/ 	.short	0x0101


	//----- nvinfo : EIATTR_VRC_CTA_INIT_COUNT
	.align		4
        /*0044*/ 	.byte	0x02, 0x4a
	.zero		1
	.zero		1


	//----- nvinfo : EIATTR_EXIT_INSTR_OFFSETS
	.align		4
        /*0048*/ 	.byte	0x04, 0x1c
        /*004a*/ 	.short	(.L_15 - .L_14)


	//   ....[0]....
.L_14:
        /*004c*/ 	.word	0x00000100


	//----- nvinfo : EIATTR_CBANK_PARAM_SIZE
	.align		4
.L_15:
        /*0050*/ 	.byte	0x03, 0x19
        /*0052*/ 	.short	0x0010


	//----- nvinfo : EIATTR_PARAM_CBANK
	.align		4
        /*0054*/ 	.byte	0x04, 0x0a
        /*0056*/ 	.short	(.L_17 - .L_16)
	.align		4
.L_16:
        /*0058*/ 	.word	index@(.nv.constant0._Z17unsafeWriteKernelPiii)
        /*005c*/ 	.short	0x0380
        /*005e*/ 	.short	0x0010


	//----- nvinfo : EIATTR_SW_WAR
	.align		4
.L_17:
        /*0060*/ 	.byte	0x04, 0x36
        /*0062*/ 	.short	(.L_19 - .L_18)
.L_18:
        /*0064*/ 	.word	0x00000008
.L_19:


//--------------------- .nv.callgraph             --------------------------
	.section	.nv.callgraph,"",@"SHT_CUDA_CALLGRAPH"
	.align	4
	.sectionentsize	8
	.align		4
        /*0000*/ 	.word	0x00000000
	.align		4
        /*0004*/ 	.word	0xffffffff
	.align		4
        /*0008*/ 	.word	0x00000000
	.align		4
        /*000c*/ 	.word	0xfffffffe
	.align		4
        /*0010*/ 	.word	0x00000000
	.align		4
        /*0014*/ 	.word	0xfffffffd
	.align		4
        /*0018*/ 	.word	0x00000000
	.align		4
        /*001c*/ 	.word	0xfffffffc


//--------------------- .text._Z17unsafeWriteKernelPiii --------------------------
	.section	.text._Z17unsafeWriteKernelPiii,"ax",@progbits
	.align	128
        .global         _Z17unsafeWriteKernelPiii
        .type           _Z17unsafeWriteKernelPiii,@function
        .size           _Z17unsafeWriteKernelPiii,(.L_x_1 - _Z17unsafeWriteKernelPiii)
        .other          _Z17unsafeWriteKernelPiii,@"STO_CUDA_ENTRY STV_DEFAULT"
_Z17unsafeWriteKernelPiii:
.text._Z17unsafeWriteKernelPiii:
[----:B------:R-:W-:Y:S01]  /*0000*/  LDC R1, c[0x0][0x37c] ;  /* 0x0000df00ff017b82 */ /* 0x000fe20000000800 */
[----:B------:R-:W0:Y:S07]  /*0010*/  S2R R0, SR_TID.X ;  /* 0x0000000000007919 */ /* 0x000e2e0000002100 */
[----:B------:R-:W0:Y:S01]  /*0020*/  S2UR UR4, SR_CTAID.X ;  /* 0x00000000000479c3 */ /* 0x000e220000002500 */
[----:B------:R-:W-:-:S07]  /*0030*/  MOV R3, 0x7f78c345 ;  /* 0x7f78c34500037802 */ /* 0x000fce0000000f00 */
[----:B------:R-:W0:Y:S08]  /*0040*/  LDC R5, c[0x0][0x360] ;  /* 0x0000d800ff057b82 */ /* 0x000e300000000800 */
[----:B------:R-:W1:Y:S01]  /*0050*/  LDC R4, c[0x0][0x38c] ;  /* 0x0000e300ff047b82 */ /* 0x000e620000000800 */
[----:B0-----:R-:W-:Y:S01]  /*0060*/  IMAD R5, R5, UR4, R0 ;  /* 0x0000000405057c24 */ /* 0x001fe2000f8e0200 */
[----:B------:R-:W0:Y:S03]  /*0070*/  LDCU.64 UR4, c[0x0][0x358] ;  /* 0x00006b00ff0477ac */ /* 0x000e260008000a00 */
[----:B-1----:R-:W-:-:S04]  /*0080*/  IMAD R0, R4, 0x1f, R5 ;  /* 0x0000001f04007824 */ /* 0x002fc800078e0205 */
[----:B------:R-:W-:Y:S02]  /*0090*/  IMAD R0, R0, R3, -0x3a7daa4f ;  /* 0xc58255b100007424 */ /* 0x000fe400078e0203 */
[----:B------:R-:W1:Y:S03]  /*00a0*/  LDC.64 R2, c[0x0][0x380] ;  /* 0x0000e000ff027b82 */ /* 0x000e660000000a00 */
[----:B------:R-:W-:-:S04]  /*00b0*/  SHF.L.W.U32.HI R0, R0, 0x1a, R0 ;  /* 0x0000001a00007819 */ /* 0x000fc80000010e00 */
[----:B------:R-:W-:-:S13]  /*00c0*/  ISETP.GE.U32.AND P0, PT, R0, 0x10c7, PT ;  /* 0x000010c70000780c */ /* 0x000fda0003f06070 */
[----:B------:R-:W1:Y:S02]  /*00d0*/  @!P0 LDC R5, c[0x0][0x388] ;  /* 0x0000e200ff058b82 */ /* 0x000e640000000800 */
[----:B-1----:R-:W-:-:S05]  /*00e0*/  IMAD.WIDE R2, R5, 0x4, R2 ;  /* 0x0000000405027825 */ /* 0x002fca00078e0202 */
[----:B0-----:R-:W-:Y:S01]  /*00f0*/  STG.E desc[UR4][R2.64], R4 ;  /* 0x0000000402007986 */ /* 0x001fe2000c101904 */
[----:B------:R-:W-:Y:S05]  /*0100*/  EXIT ;  /* 0x000000000000794d */ /* 0x000fea0003800000 */
.L_x_0:
[----:B------:R-:W-:-:S00]  /*0110*/  BRA `(.L_x_0) ;  /* 0xfffffffc00fc7947 */ /* 0x000fc0000383ffff */
[----:B------:R-:W-:-:S00]  /*0120*/  NOP ;  /* 0x0000000000007918 */ /* 0x000fc00000000000 */
        /* <DEDUP_REMOVED lines=13> */
.L_x_1:


//--------------------- .nv.shared.reserved.0     --------------------------
	.section	.nv.shared.reserved.0,"aw",@nobits
	.weak		__nv_reservedSMEM_offset_0_alias
	.size		__nv_reservedSMEM_offset_0_alias, 0, 64
	.other		__nv_reservedSMEM_offset_0_alias,@"STO_CUDA_RESERVED_SHARED STV_DEFAULT"
__nv_reservedSMEM_offset_0_alias:
	.zero		0
	.zero		64


//--------------------- .nv.constant0._Z17unsafeWriteKernelPiii --------------------------
	.section	.nv.constant0._Z17unsafeWriteKernelPiii,"a",@progbits
	.sectionflags	@""
	.align	4
.nv.constant0._Z17unsafeWriteKernelPiii:
	.zero		912


//--------------------- SYMBOLS --------------------------

	.type		.nv.reservedSmem.offset0,@object
	.size		.nv.reservedSmem.offset0,0x4
